	.headerflags	@"EF_CUDA_TEXMODE_UNIFIED EF_CUDA_64BIT_ADDRESS EF_CUDA_ACCELERATORS EF_CUDA_SM90 EF_CUDA_VIRTUAL_SM(EF_CUDA_SM90)"
	.elftype	@"ET_EXEC"


//--------------------- .nv.info                  --------------------------
	.section	.nv.info,"",@"SHT_CUDA_INFO"
	.align	4


	//----- nvinfo : EIATTR_REGCOUNT
	.align		4
        /*0000*/ 	.byte	0x04, 0x2f
        /*0002*/ 	.short	(.L_1 - .L_0)
	.align		4
.L_0:
        /*0004*/ 	.word	index@(triton_poi_fused__weight_norm_interface_convolution_9)
        /*0008*/ 	.word	0x00000016


	//----- nvinfo : EIATTR_MIN_STACK_SIZE
	.align		4
.L_1:
        /*000c*/ 	.byte	0x04, 0x12
        /*000e*/ 	.short	(.L_3 - .L_2)
	.align		4
.L_2:
        /*0010*/ 	.word	index@(triton_poi_fused__weight_norm_interface_convolution_9)
        /*0014*/ 	.word	0x00000000


	//----- nvinfo : EIATTR_FRAME_SIZE
	.align		4
.L_3:
        /*0018*/ 	.byte	0x04, 0x11
        /*001a*/ 	.short	(.L_5 - .L_4)
	.align		4
.L_4:
        /*001c*/ 	.word	index@(triton_poi_fused__weight_norm_interface_convolution_9)
        /*0020*/ 	.word	0x00000000


	//----- nvinfo : EIATTR_MIN_STACK_SIZE
	.align		4
.L_5:
        /*0024*/ 	.byte	0x04, 0x12
        /*0026*/ 	.short	(.L_7 - .L_6)
	.align		4
.L_6:
        /*0028*/ 	.word	index@(triton_poi_fused__weight_norm_interface_convolution_9)
        /*002c*/ 	.word	0x00000000
.L_7:


//--------------------- .nv.info.triton_poi_fused__weight_norm_interface_convolution_9 --------------------------
	.section	.nv.info.triton_poi_fused__weight_norm_interface_convolution_9,"",@"SHT_CUDA_INFO"
	.sectionflags	@""
	.align	4


	//----- nvinfo : EIATTR_CUDA_API_VERSION
	.align		4
        /*0000*/ 	.byte	0x04, 0x37
        /*0002*/ 	.short	(.L_9 - .L_8)
.L_8:
        /*0004*/ 	.word	0x0000007c


	//----- nvinfo : EIATTR_KPARAM_INFO
	.align		4
.L_9:
        /*0008*/ 	.byte	0x04, 0x17
        /*000a*/ 	.short	(.L_11 - .L_10)
.L_10:
        /*000c*/ 	.word	0x00000000
        /*0010*/ 	.short	0x0006
        /*0012*/ 	.short	0x002c
        /*0014*/ 	.byte	0x00, 0xf0, 0x11, 0x00


	//----- nvinfo : EIATTR_KPARAM_INFO
	.align		4
.L_11:
        /*0018*/ 	.byte	0x04, 0x17
        /*001a*/ 	.short	(.L_13 - .L_12)
.L_12:
        /*001c*/ 	.word	0x00000000
        /*0020*/ 	.short	0x0005
        /*0022*/ 	.short	0x0028
        /*0024*/ 	.byte	0x00, 0xf0, 0x11, 0x00


	//----- nvinfo : EIATTR_KPARAM_INFO
	.align		4
.L_13:
        /*0028*/ 	.byte	0x04, 0x17
        /*002a*/ 	.short	(.L_15 - .L_14)
.L_14:
        /*002c*/ 	.word	0x00000000
        /*0030*/ 	.short	0x0004
        /*0032*/ 	.short	0x0020
        /*0034*/ 	.byte	0x00, 0xf4, 0x21, 0x00


	//----- nvinfo : EIATTR_KPARAM_INFO
	.align		4
.L_15:
        /*0038*/ 	.byte	0x04, 0x17
        /*003a*/ 	.short	(.L_17 - .L_16)
.L_16:
        /*003c*/ 	.word	0x00000000
        /*0040*/ 	.short	0x0003
        /*0042*/ 	.short	0x0018
        /*0044*/ 	.byte	0x00, 0xf4, 0x21, 0x00


	//----- nvinfo : EIATTR_KPARAM_INFO
	.align		4
.L_17:
        /*0048*/ 	.byte	0x04, 0x17
        /*004a*/ 	.short	(.L_19 - .L_18)
.L_18:
        /*004c*/ 	.word	0x00000000
        /*0050*/ 	.short	0x0002
        /*0052*/ 	.short	0x0010
        /*0054*/ 	.byte	0x00, 0xf4, 0x21, 0x00


	//----- nvinfo : EIATTR_KPARAM_INFO
	.align		4
.L_19:
        /*0058*/ 	.byte	0x04, 0x17
        /*005a*/ 	.short	(.L_21 - .L_20)
.L_20:
        /*005c*/ 	.word	0x00000000
        /*0060*/ 	.short	0x0001
        /*0062*/ 	.short	0x0008
        /*0064*/ 	.byte	0x00, 0xf4, 0x21, 0x00


	//----- nvinfo : EIATTR_KPARAM_INFO
	.align		4
.L_21:
        /*0068*/ 	.byte	0x04, 0x17
        /*006a*/ 	.short	(.L_23 - .L_22)
.L_22:
        /*006c*/ 	.word	0x00000000
        /*0070*/ 	.short	0x0000
        /*0072*/ 	.short	0x0000
        /*0074*/ 	.byte	0x00, 0xf4, 0x21, 0x00


	//----- nvinfo : EIATTR_SPARSE_MMA_MASK
	.align		4
.L_23:
        /*0078*/ 	.byte	0x03, 0x50
        /*007a*/ 	.short	0x0000


	//----- nvinfo : EIATTR_MAXREG_COUNT
	.align		4
        /*007c*/ 	.byte	0x03, 0x1b
        /*007e*/ 	.short	0x00ff


	//----- nvinfo : EIATTR_EXIT_INSTR_OFFSETS
	.align		4
        /*0080*/ 	.byte	0x04, 0x1c
        /*0082*/ 	.short	(.L_25 - .L_24)


	//   ....[0]....
.L_24:
        /*0084*/ 	.word	0x00000630


	//   ....[1]....
        /*0088*/ 	.word	0x00000650


	//----- nvinfo : EIATTR_REQNTID
	.align		4
.L_25:
        /*008c*/ 	.byte	0x04, 0x10
        /*008e*/ 	.short	(.L_27 - .L_26)
.L_26:
        /*0090*/ 	.word	0x00000080
        /*0094*/ 	.word	0x00000001
        /*0098*/ 	.word	0x00000001


	//----- nvinfo : EIATTR_CBANK_PARAM_SIZE
	.align		4
.L_27:
        /*009c*/ 	.byte	0x03, 0x19
        /*009e*/ 	.short	0x0030


	//----- nvinfo : EIATTR_PARAM_CBANK
	.align		4
        /*00a0*/ 	.byte	0x04, 0x0a
        /*00a2*/ 	.short	(.L_29 - .L_28)
	.align		4
.L_28:
        /*00a4*/ 	.word	index@(.nv.constant0.triton_poi_fused__weight_norm_interface_convolution_9)
        /*00a8*/ 	.short	0x0210
        /*00aa*/ 	.short	0x0030


	//----- nvinfo : EIATTR_SW_WAR
	.align		4
.L_29:
        /*00ac*/ 	.byte	0x04, 0x36
        /*00ae*/ 	.short	(.L_31 - .L_30)
.L_30:
        /*00b0*/ 	.word	0x00000008
.L_31:


//--------------------- .nv.callgraph             --------------------------
	.section	.nv.callgraph,"",@"SHT_CUDA_CALLGRAPH"
	.align	4
	.sectionentsize	8
	.align		4
        /*0000*/ 	.word	0x00000000
	.align		4
        /*0004*/ 	.word	0xffffffff
	.align		4
        /*0008*/ 	.word	0x00000000
	.align		4
        /*000c*/ 	.word	0xfffffffe
	.align		4
        /*0010*/ 	.word	0x00000000
	.align		4
        /*0014*/ 	.word	0xfffffffd
	.align		4
        /*0018*/ 	.word	0x00000000
	.align		4
        /*001c*/ 	.word	0xfffffffc


//--------------------- .text.triton_poi_fused__weight_norm_interface_convolution_9 --------------------------
	.section	.text.triton_poi_fused__weight_norm_interface_convolution_9,"ax",@progbits
	.sectionflags	@"SHF_BARRIERS=1"
	.align	128
        .global         triton_poi_fused__weight_norm_interface_convolution_9
        .type           triton_poi_fused__weight_norm_interface_convolution_9,@function
        .size           triton_poi_fused__weight_norm_interface_convolution_9,(.L_x_1 - triton_poi_fused__weight_norm_interface_convolution_9)
        .other          triton_poi_fused__weight_norm_interface_convolution_9,@"STO_CUDA_ENTRY STV_DEFAULT"
triton_poi_fused__weight_norm_interface_convolution_9:
.text.triton_poi_fused__weight_norm_interface_convolution_9:
[----:B------:R-:W0:Y:S01]  /*0000*/  LDC R1, c[0x0][0x28] ;  /* 0x00000a00ff017b82 */ /* 0x000e220000000800 */
[----:B------:R-:W1:Y:S07]  /*0010*/  S2R R2, SR_CTAID.Y ;  /* 0x0000000000027919 */ /* 0x000e6e0000002600 */
[----:B------:R-:W2:Y:S01]  /*0020*/  LDC.64 R10, c[0x0][0x220] ;  /* 0x00008800ff0a7b82 */ /* 0x000ea20000000a00 */
[----:B------:R-:W-:Y:S01]  /*0030*/  IMAD.MOV.U32 R6, RZ, RZ, RZ ;  /* 0x000000ffff067224 */ /* 0x000fe200078e00ff */
[----:B------:R-:W-:Y:S01]  /*0040*/  ULDC.64 UR6, c[0x0][0x208] ;  /* 0x0000820000067ab9 */ /* 0x000fe20000000a00 */
[----:B------:R-:W3:Y:S01]  /*0050*/  S2R R0, SR_TID.X ;  /* 0x0000000000007919 */ /* 0x000ee20000002100 */
[----:B------:R-:W4:Y:S01]  /*0060*/  S2R R7, SR_CTAID.X ;  /* 0x0000000000077919 */ /* 0x000f220000002500 */
[----:B------:R-:W-:-:S03]  /*0070*/  IMAD.MOV.U32 R12, RZ, RZ, RZ ;  /* 0x000000ffff0c7224 */ /* 0x000fc600078e00ff */
[----:B------:R-:W5:Y:S01]  /*0080*/  LDC.64 R8, c[0x0][0x218] ;  /* 0x00008600ff087b82 */ /* 0x000f620000000a00 */
[----:B-1----:R-:W-:Y:S02]  /*0090*/  IMAD.SHL.U32 R2, R2, 0x8, RZ ;  /* 0x0000000802027824 */ /* 0x002fe400078e00ff */
[----:B---3--:R-:W-:-:S05]  /*00a0*/  IMAD.SHL.U32 R3, R0, 0x2, RZ ;  /* 0x0000000200037824 */ /* 0x008fca00078e00ff */
[----:B------:R-:W-:-:S04]  /*00b0*/  LOP3.LUT R3, R2, 0x6, R3, 0xf8, !PT ;  /* 0x0000000602037812 */ /* 0x000fc800078ef803 */
[----:B------:R-:W-:Y:S02]  /*00c0*/  SHF.R.S32.HI R4, RZ, 0x1f, R3 ;  /* 0x0000001fff047819 */ /* 0x000fe40000011403 */
[----:B------:R-:W-:Y:S02]  /*00d0*/  ISETP.GE.AND P1, PT, R3, 0x200, PT ;  /* 0x000002000300780c */ /* 0x000fe40003f26270 */
[----:B------:R-:W-:Y:S02]  /*00e0*/  LEA.HI R13, R4, R3, RZ, 0x4 ;  /* 0x00000003040d7211 */ /* 0x000fe400078f20ff */
[----:B------:R-:W-:Y:S01]  /*00f0*/  SHF.R.U32.HI R16, RZ, 0x2, R0 ;  /* 0x00000002ff107819 */ /* 0x000fe20000011600 */
[----:B----4-:R-:W-:Y:S01]  /*0100*/  IMAD.SHL.U32 R7, R7, 0x20, RZ ;  /* 0x0000002007077824 */ /* 0x010fe200078e00ff */
[----:B------:R-:W-:Y:S01]  /*0110*/  SHF.R.S32.HI R15, RZ, 0x4, R13 ;  /* 0x00000004ff0f7819 */ /* 0x000fe2000001140d */
[----:B------:R-:W1:Y:S04]  /*0120*/  LDC.64 R4, c[0x0][0x210] ;  /* 0x00008400ff047b82 */ /* 0x000e680000000a00 */
[----:B--2---:R-:W-:-:S05]  /*0130*/  IMAD.WIDE R10, R15, 0x4, R10 ;  /* 0x000000040f0a7825 */ /* 0x004fca00078e020a */
[----:B------:R-:W2:Y:S04]  /*0140*/  @!P1 LDG.E.EL R6, desc[UR6][R10.64] ;  /* 0x000000060a069981 */ /* 0x000ea8000c2e1900 */
[----:B------:R3:W4:Y:S01]  /*0150*/  @!P1 LDG.E.EL R12, desc[UR6][R10.64] ;  /* 0x000000060a0c9981 */ /* 0x000722000c2e1900 */
[----:B------:R-:W-:Y:S01]  /*0160*/  SGXT.U32 R16, R16, 0x5 ;  /* 0x000000051010781a */ /* 0x000fe20000000000 */
[----:B-----5:R-:W-:Y:S01]  /*0170*/  IMAD.WIDE R8, R15, 0x4, R8 ;  /* 0x000000040f087825 */ /* 0x020fe200078e0208 */
[----:B------:R-:W-:Y:S02]  /*0180*/  LOP3.LUT R18, R13, 0xfffffff0, RZ, 0xc0, !PT ;  /* 0xfffffff00d127812 */ /* 0x000fe400078ec0ff */
[----:B------:R-:W-:Y:S01]  /*0190*/  LOP3.LUT R14, R7, R16, RZ, 0xfc, !PT ;  /* 0x00000010070e7212 */ /* 0x000fe200078efcff */
[----:B------:R-:W-:-:S02]  /*01a0*/  IMAD.MOV.U32 R13, RZ, RZ, RZ ;  /* 0x000000ffff0d7224 */ /* 0x000fc400078e00ff */
[----:B------:R-:W-:Y:S01]  /*01b0*/  IMAD.IADD R17, R3, 0x1, -R18 ;  /* 0x0000000103117824 */ /* 0x000fe200078e0a12 */
[----:B------:R-:W-:-:S03]  /*01c0*/  ISETP.GE.AND P0, PT, R14, 0x19, PT ;  /* 0x000000190e00780c */ /* 0x000fc60003f06270 */
[----:B---3--:R-:W-:Y:S01]  /*01d0*/  IMAD R10, R14, 0x10, R17 ;  /* 0x000000100e0a7824 */ /* 0x008fe200078e0211 */
[----:B------:R-:W-:Y:S01]  /*01e0*/  HFMA2.MMA R14, -RZ, RZ, 0, 0 ;  /* 0x00000000ff0e7435 */ /* 0x000fe200000001ff */
[----:B------:R-:W-:Y:S01]  /*01f0*/  ISETP.LT.AND P0, PT, R3, 0x200, !P0 ;  /* 0x000002000300780c */ /* 0x000fe20004701270 */
[----:B------:R-:W3:Y:S01]  /*0200*/  @!P1 LDG.E.EL R13, desc[UR6][R8.64] ;  /* 0x00000006080d9981 */ /* 0x000ee2000c2e1900 */
[----:B------:R-:W-:Y:S01]  /*0210*/  IMAD R3, R15, 0x190, R10 ;  /* 0x000001900f037824 */ /* 0x000fe200078e020a */
[----:B------:R-:W-:-:S06]  /*0220*/  CS2R R10, SRZ ;  /* 0x00000000000a7805 */ /* 0x000fcc000001ff00 */
[----:B------:R5:W3:Y:S01]  /*0230*/  @!P1 LDG.E.EL R14, desc[UR6][R8.64] ;  /* 0x00000006080e9981 */ /* 0x000ae2000c2e1900 */
[----:B-1----:R-:W-:-:S05]  /*0240*/  IMAD.WIDE R4, R3, 0x4, R4 ;  /* 0x0000000403047825 */ /* 0x002fca00078e0204 */
[----:B------:R1:W3:Y:S01]  /*0250*/  @P0 LDG.E.EL.64 R10, desc[UR6][R4.64] ;  /* 0x00000006040a0981 */ /* 0x0002e2000c2e1b00 */
[----:B------:R-:W1:Y:S01]  /*0260*/  S2UR UR5, SR_CgaCtaId ;  /* 0x00000000000579c3 */ /* 0x000e620000008800 */
[----:B------:R-:W-:Y:S01]  /*0270*/  UMOV UR4, 0x400 ;  /* 0x0000040000047882 */ /* 0x000fe20000000000 */
[----:B-----5:R-:W-:-:S05]  /*0280*/  IMAD.SHL.U32 R8, R0, 0x40, RZ ;  /* 0x0000004000087824 */ /* 0x020fca00078e00ff */
[----:B-1----:R-:W-:Y:S02]  /*0290*/  LOP3.LUT R5, R8, 0xc0, RZ, 0xc0, !PT ;  /* 0x000000c008057812 */ /* 0x002fe400078ec0ff */
[----:B------:R-:W-:Y:S02]  /*02a0*/  SHF.R.U32.HI R8, RZ, 0x3, R0 ;  /* 0x00000003ff087819 */ /* 0x000fe40000011600 */
[C---:B------:R-:W-:Y:S02]  /*02b0*/  LOP3.LUT R4, R5.reuse, 0x20, RZ, 0xfc, !PT ;  /* 0x0000002005047812 */ /* 0x040fe400078efcff */
[----:B------:R-:W-:Y:S02]  /*02c0*/  LOP3.LUT R16, R5, R16, RZ, 0xfc, !PT ;  /* 0x0000001005107212 */ /* 0x000fe400078efcff */
[----:B------:R-:W-:Y:S01]  /*02d0*/  LOP3.LUT R8, R8, 0xc, RZ, 0xc0, !PT ;  /* 0x0000000c08087812 */ /* 0x000fe200078ec0ff */
[----:B0-----:R-:W-:-:S06]  /*02e0*/  UPRMT UR4, UR5, 0x654, UR4 ;  /* 0x0000065405047896 */ /* 0x001fcc0008000004 */
[----:B------:R-:W-:Y:S02]  /*02f0*/  LEA.HI R9, R5, UR4, RZ, 0x1d ;  /* 0x0000000405097c11 */ /* 0x000fe4000f8fe8ff */
[----:B------:R-:W-:Y:S02]  /*0300*/  LEA.HI R17, R4, UR4, RZ, 0x1d ;  /* 0x0000000404117c11 */ /* 0x000fe4000f8fe8ff */
[----:B------:R-:W-:Y:S01]  /*0310*/  LOP3.LUT R4, R0, 0x7f, RZ, 0xc0, !PT ;  /* 0x0000007f00047812 */ /* 0x000fe200078ec0ff */
[C---:B------:R-:W-:Y:S02]  /*0320*/  IMAD R15, R16.reuse, 0x4, R9 ;  /* 0x00000004100f7824 */ /* 0x040fe400078e0209 */
[----:B------:R-:W-:Y:S01]  /*0330*/  IMAD R16, R16, 0x4, R17 ;  /* 0x0000000410107824 */ /* 0x000fe200078e0211 */
[----:B------:R-:W-:-:S04]  /*0340*/  LOP3.LUT R9, R4, 0x80, RZ, 0xfc, !PT ;  /* 0x0000008004097812 */ /* 0x000fc800078efcff */
[----:B------:R-:W-:-:S04]  /*0350*/  SHF.R.U32.HI R9, RZ, 0x3, R9 ;  /* 0x00000003ff097819 */ /* 0x000fc80000011609 */
[----:B------:R-:W-:-:S04]  /*0360*/  LOP3.LUT R9, R9, 0x1c, RZ, 0xc0, !PT ;  /* 0x0000001c09097812 */ /* 0x000fc800078ec0ff */
[----:B------:R-:W-:Y:S02]  /*0370*/  IADD3 R9, R9, UR4, RZ ;  /* 0x0000000409097c10 */ /* 0x000fe4000fffe0ff */
[C---:B--2---:R-:W-:Y:S02]  /*0380*/  FSETP.GT.AND P1, PT, |R6|.reuse, 8.50705917302346158658e+37, PT ;  /* 0x7e8000000600780b */ /* 0x044fe40003f24200 */
[----:B------:R-:W-:Y:S02]  /*0390*/  FSETP.GEU.AND P3, PT, |R6|, 1.175494350822287508e-38, PT ;  /* 0x008000000600780b */ /* 0x000fe40003f6e200 */
[C---:B----4-:R-:W-:Y:S02]  /*03a0*/  FSETP.GT.AND P2, PT, |R12|.reuse, 8.50705917302346158658e+37, PT ;  /* 0x7e8000000c00780b */ /* 0x050fe40003f44200 */
[----:B------:R-:W-:-:S07]  /*03b0*/  FSETP.GEU.AND P4, PT, |R12|, 1.175494350822287508e-38, PT ;  /* 0x008000000c00780b */ /* 0x000fce0003f8e200 */
[----:B------:R-:W-:-:S04]  /*03c0*/  @P1 FMUL R6, R6, 0.25 ;  /* 0x3e80000006061820 */ /* 0x000fc80000400000 */
[----:B------:R-:W-:Y:S01]  /*03d0*/  @P2 FMUL R12, R12, 0.25 ;  /* 0x3e8000000c0c2820 */ /* 0x000fe20000400000 */
[----:B------:R-:W-:Y:S01]  /*03e0*/  @!P3 FMUL R6, R6, 16777216 ;  /* 0x4b8000000606b820 */ /* 0x000fe20000400000 */
[----:B---3--:R-:W-:Y:S02]  /*03f0*/  @P1 FMUL R13, R13, 0.25 ;  /* 0x3e8000000d0d1820 */ /* 0x008fe40000400000 */
[----:B------:R-:W-:Y:S02]  /*0400*/  @!P4 FMUL R12, R12, 16777216 ;  /* 0x4b8000000c0cc820 */ /* 0x000fe40000400000 */
[----:B------:R-:W-:Y:S01]  /*0410*/  @!P3 FMUL R13, R13, 16777216 ;  /* 0x4b8000000d0db820 */ /* 0x000fe20000400000 */
[----:B------:R-:W0:Y:S01]  /*0420*/  MUFU.RCP R6, R6 ;  /* 0x0000000600067308 */ /* 0x000e220000001000 */
[----:B------:R-:W-:-:S04]  /*0430*/  @P2 FMUL R14, R14, 0.25 ;  /* 0x3e8000000e0e2820 */ /* 0x000fc80000400000 */
[----:B------:R-:W-:-:S03]  /*0440*/  @!P4 FMUL R14, R14, 16777216 ;  /* 0x4b8000000e0ec820 */ /* 0x000fc60000400000 */
[----:B------:R-:W1:Y:S01]  /*0450*/  MUFU.RCP R5, R12 ;  /* 0x0000000c00057308 */ /* 0x000e620000001000 */
[----:B0-----:R-:W-:Y:S01]  /*0460*/  FMUL R13, R6, R13 ;  /* 0x0000000d060d7220 */ /* 0x001fe20000400000 */
[----:B------:R-:W-:-:S03]  /*0470*/  LOP3.LUT R6, R7, 0x1f, R0, 0xf8, !PT ;  /* 0x0000001f07067812 */ /* 0x000fc600078ef800 */
[----:B------:R-:W-:Y:S01]  /*0480*/  FMUL R10, R13, R10 ;  /* 0x0000000a0d0a7220 */ /* 0x000fe20000400000 */
[----:B------:R-:W-:Y:S02]  /*0490*/  SHF.R.U32.HI R13, RZ, 0x5, R0 ;  /* 0x00000005ff0d7819 */ /* 0x000fe40000011600 */
[----:B------:R-:W-:Y:S01]  /*04a0*/  ISETP.GE.AND P1, PT, R6, 0x19, PT ;  /* 0x000000190600780c */ /* 0x000fe20003f26270 */
[----:B-1----:R-:W-:Y:S01]  /*04b0*/  FMUL R14, R5, R14 ;  /* 0x0000000e050e7220 */ /* 0x002fe20000400000 */
[----:B------:R-:W-:Y:S01]  /*04c0*/  STS [R15], R10 ;  /* 0x0000000a0f007388 */ /* 0x000fe20000000800 */
[----:B------:R-:W-:Y:S01]  /*04d0*/  VIADD R5, R8, UR4 ;  /* 0x0000000408057c36 */ /* 0x000fe20008000000 */
[----:B------:R-:W-:Y:S01]  /*04e0*/  SGXT.U32 R13, R13, 0x2 ;  /* 0x000000020d0d781a */ /* 0x000fe20000000000 */
[----:B------:R-:W-:Y:S01]  /*04f0*/  FMUL R11, R14, R11 ;  /* 0x0000000b0e0b7220 */ /* 0x000fe20000400000 */
[C---:B------:R-:W-:Y:S02]  /*0500*/  IMAD R14, R4.reuse, 0x4, R9 ;  /* 0x00000004040e7824 */ /* 0x040fe400078e0209 */
[----:B------:R-:W-:Y:S01]  /*0510*/  IMAD R12, R4, 0x4, R5 ;  /* 0x00000004040c7824 */ /* 0x000fe200078e0205 */
[----:B------:R-:W0:Y:S01]  /*0520*/  LDC.64 R8, c[0x0][0x228] ;  /* 0x00008a00ff087b82 */ /* 0x000e220000000a00 */
[----:B------:R-:W-:Y:S01]  /*0530*/  STS [R16+0x80], R11 ;  /* 0x0000800b10007388 */ /* 0x000fe20000000800 */
[----:B------:R-:W-:-:S06]  /*0540*/  LOP3.LUT R13, R2, R13, RZ, 0xfc, !PT ;  /* 0x0000000d020d7212 */ /* 0x000fcc00078efcff */
[----:B------:R-:W-:Y:S01]  /*0550*/  BAR.SYNC.DEFER_BLOCKING 0x0 ;  /* 0x0000000000007b1d */ /* 0x000fe20000010000 */
[C---:B------:R-:W-:Y:S01]  /*0560*/  LOP3.LUT R0, R13.reuse, 0x4, RZ, 0xfc, !PT ;  /* 0x000000040d007812 */ /* 0x040fe200078efcff */
[C---:B------:R-:W-:Y:S01]  /*0570*/  IMAD R7, R13.reuse, 0x19, R6 ;  /* 0x000000190d077824 */ /* 0x040fe200078e0206 */
[----:B------:R-:W-:Y:S02]  /*0580*/  ISETP.LT.AND P2, PT, R13, 0x200, !P1 ;  /* 0x000002000d00780c */ /* 0x000fe40004f41270 */
[----:B------:R-:W-:-:S03]  /*0590*/  ISETP.LT.AND P1, PT, R0, 0x200, !P1 ;  /* 0x000002000000780c */ /* 0x000fc60004f21270 */
[----:B------:R-:W1:Y:S01]  /*05a0*/  LDC.64 R4, c[0x0][0x230] ;  /* 0x00008c00ff047b82 */ /* 0x000e620000000a00 */
[C---:B------:R-:W-:Y:S02]  /*05b0*/  VIADD R13, R7.reuse, 0x64 ;  /* 0x00000064070d7836 */ /* 0x040fe40000000000 */
[----:B0-----:R-:W-:-:S04]  /*05c0*/  IMAD.WIDE R6, R7, 0x4, R8 ;  /* 0x0000000407067825 */ /* 0x001fc800078e0208 */
[----:B------:R-:W-:Y:S01]  /*05d0*/  IMAD.WIDE R8, R13, 0x4, R8 ;  /* 0x000000040d087825 */ /* 0x000fe200078e0208 */
[----:B------:R-:W0:Y:S04]  /*05e0*/  LDS R17, [R12] ;  /* 0x000000000c117984 */ /* 0x000e280000000800 */
[----:B------:R-:W2:Y:S01]  /*05f0*/  LDS R19, [R14+0x200] ;  /* 0x000200000e137984 */ /* 0x000ea20000000800 */
[----:B-1----:R-:W-:-:S03]  /*0600*/  IMAD.WIDE R4, R3, 0x4, R4 ;  /* 0x0000000403047825 */ /* 0x002fc600078e0204 */
[----:B0-----:R0:W-:Y:S04]  /*0610*/  @P2 STG.E desc[UR6][R6.64], R17 ;  /* 0x0000001106002986 */ /* 0x0011e8000c101906 */
[----:B--2---:R0:W-:Y:S02]  /*0620*/  @P1 STG.E desc[UR6][R8.64], R19 ;  /* 0x0000001308001986 */ /* 0x0041e4000c101906 */
[----:B0-----:R-:W-:Y:S05]  /*0630*/  @!P0 EXIT ;  /* 0x000000000000894d */ /* 0x001fea0003800000 */
[----:B------:R-:W-:Y:S01]  /*0640*/  STG.E.64 desc[UR6][R4.64], R10 ;  /* 0x0000000a04007986 */ /* 0x000fe2000c101b06 */
[----:B------:R-:W-:Y:S05]  /*0650*/  EXIT ;  /* 0x000000000000794d */ /* 0x000fea0003800000 */
.L_x_0:
[----:B------:R-:W-:-:S00]  /*0660*/  BRA `(.L_x_0) ;  /* 0xfffffffc00fc7947 */ /* 0x000fc0000383ffff */
[----:B------:R-:W-:-:S00]  /*0670*/  NOP ;  /* 0x0000000000007918 */ /* 0x000fc00000000000 */
        /* <DEDUP_REMOVED lines=8> */
.L_x_1:


//--------------------- .nv.shared.triton_poi_fused__weight_norm_interface_convolution_9 --------------------------
	.section	.nv.shared.triton_poi_fused__weight_norm_interface_convolution_9,"aw",@nobits
	.sectionflags	@""
	.align	16
	.zero		1024


//--------------------- .nv.constant0.triton_poi_fused__weight_norm_interface_convolution_9 --------------------------
	.section	.nv.constant0.triton_poi_fused__weight_norm_interface_convolution_9,"a",@progbits
	.sectionflags	@""
	.align	4
.nv.constant0.triton_poi_fused__weight_norm_interface_convolution_9:
	.zero		576
